//
// Generated by NVIDIA NVVM Compiler
//
// Compiler Build ID: CL-36424714
// Cuda compilation tools, release 13.0, V13.0.88
// Based on NVVM 20.0.0
//

.version 9.0
.target sm_100
.address_size 64

	// .globl	_Z23MaximumMarkAtomicKernelP15student_records
.global .align 4 .f32 d_max_mark;
.global .align 4 .u32 d_max_mark_student_id;
.global .align 4 .u32 lock;
// _ZZ26MaximumMarkRecursiveKernelP15student_recordsS0_E9s_records has been demoted
// _ZZ19MaximumMarkSMKernelP15student_recordsS0_E3ids has been demoted
// _ZZ19MaximumMarkSMKernelP15student_recordsS0_E5marks has been demoted

.visible .entry _Z23MaximumMarkAtomicKernelP15student_records(
	.param .u64 .ptr .align 1 _Z23MaximumMarkAtomicKernelP15student_records_param_0
)
{
	.reg .pred 	%p<3>;
	.reg .b32 	%r<8>;
	.reg .b32 	%f<3>;
	.reg .b64 	%rd<5>;

	ld.param.u64 	%rd1, [_Z23MaximumMarkAtomicKernelP15student_records_param_0];
	cvta.to.global.u64 	%rd2, %rd1;
	mov.u32 	%r2, %ctaid.x;
	mov.u32 	%r3, %ntid.x;
	mov.u32 	%r4, %tid.x;
	mad.lo.s32 	%r5, %r2, %r3, %r4;
	mul.wide.s32 	%rd3, %r5, 4;
	add.s64 	%rd4, %rd2, %rd3;
	ld.global.f32 	%f1, [%rd4+8192];
	ld.global.u32 	%r1, [%rd4];
	ld.global.f32 	%f2, [d_max_mark];
$L__BB0_1:
	atom.relaxed.global.cas.b32 	%r6, [lock], 0, 1;
	setp.ne.s32 	%p1, %r6, 0;
	@%p1 bra 	$L__BB0_1;
	setp.geu.f32 	%p2, %f2, %f1;
	@%p2 bra 	$L__BB0_4;
	st.global.u32 	[d_max_mark_student_id], %r1;
	st.global.f32 	[d_max_mark], %f1;
$L__BB0_4:
	atom.global.exch.b32 	%r7, [lock], 0;
	ret;

}
	// .globl	_Z26MaximumMarkRecursiveKernelP15student_recordsS0_
.visible .entry _Z26MaximumMarkRecursiveKernelP15student_recordsS0_(
	.param .u64 .ptr .align 1 _Z26MaximumMarkRecursiveKernelP15student_recordsS0__param_0,
	.param .u64 .ptr .align 1 _Z26MaximumMarkRecursiveKernelP15student_recordsS0__param_1
)
{
	.reg .pred 	%p<3>;
	.reg .b32 	%r<20>;
	.reg .b32 	%f<5>;
	.reg .b64 	%rd<9>;
	// demoted variable
	.shared .align 4 .b8 _ZZ26MaximumMarkRecursiveKernelP15student_recordsS0_E9s_records[2048];
	ld.param.u64 	%rd3, [_Z26MaximumMarkRecursiveKernelP15student_recordsS0__param_0];
	ld.param.u64 	%rd2, [_Z26MaximumMarkRecursiveKernelP15student_recordsS0__param_1];
	cvta.to.global.u64 	%rd4, %rd3;
	mov.u32 	%r8, %ctaid.x;
	mov.u32 	%r9, %ntid.x;
	mov.u32 	%r1, %tid.x;
	mad.lo.s32 	%r2, %r8, %r9, %r1;
	mul.wide.s32 	%rd5, %r2, 4;
	add.s64 	%rd6, %rd4, %rd5;
	ld.global.u32 	%r10, [%rd6];
	ld.global.f32 	%f1, [%rd6+8192];
	shl.b32 	%r11, %r1, 3;
	mov.u32 	%r12, _ZZ26MaximumMarkRecursiveKernelP15student_recordsS0_E9s_records;
	add.s32 	%r3, %r12, %r11;
	st.shared.u32 	[%r3], %r10;
	st.shared.f32 	[%r3+4], %f1;
	bar.sync 	0;
	and.b32  	%r13, %r2, 1;
	setp.eq.b32 	%p1, %r13, 1;
	@%p1 bra 	$L__BB1_5;
	cvta.to.global.u64 	%rd7, %rd2;
	ld.shared.f32 	%f2, [%r3+4];
	or.b32  	%r15, %r11, 8;
	add.s32 	%r17, %r12, %r15;
	add.s32 	%r4, %r17, 4;
	ld.shared.f32 	%f3, [%r17+4];
	max.f32 	%f4, %f2, %f3;
	shr.s32 	%r18, %r2, 1;
	mul.wide.s32 	%rd8, %r18, 4;
	add.s64 	%rd1, %rd7, %rd8;
	st.global.f32 	[%rd1+8192], %f4;
	setp.leu.f32 	%p2, %f2, %f3;
	@%p2 bra 	$L__BB1_3;
	ld.shared.u32 	%r19, [%r3];
	bra.uni 	$L__BB1_4;
$L__BB1_3:
	ld.shared.u32 	%r19, [%r4+-4];
$L__BB1_4:
	st.global.u32 	[%rd1], %r19;
$L__BB1_5:
	ret;

}
	// .globl	_Z19MaximumMarkSMKernelP15student_recordsS0_
.visible .entry _Z19MaximumMarkSMKernelP15student_recordsS0_(
	.param .u64 .ptr .align 1 _Z19MaximumMarkSMKernelP15student_recordsS0__param_0,
	.param .u64 .ptr .align 1 _Z19MaximumMarkSMKernelP15student_recordsS0__param_1
)
{
	.reg .pred 	%p<18>;
	.reg .b32 	%r<44>;
	.reg .b32 	%f<27>;
	.reg .b64 	%rd<9>;
	// demoted variable
	.shared .align 4 .b8 _ZZ19MaximumMarkSMKernelP15student_recordsS0_E3ids[1024];
	// demoted variable
	.shared .align 4 .b8 _ZZ19MaximumMarkSMKernelP15student_recordsS0_E5marks[1024];
	ld.param.u64 	%rd2, [_Z19MaximumMarkSMKernelP15student_recordsS0__param_0];
	ld.param.u64 	%rd1, [_Z19MaximumMarkSMKernelP15student_recordsS0__param_1];
	cvta.to.global.u64 	%rd3, %rd2;
	mov.u32 	%r1, %ctaid.x;
	mov.u32 	%r29, %ntid.x;
	mov.u32 	%r2, %tid.x;
	mad.lo.s32 	%r30, %r1, %r29, %r2;
	mul.wide.s32 	%rd4, %r30, 4;
	add.s64 	%rd5, %rd3, %rd4;
	ld.global.u32 	%r31, [%rd5];
	shl.b32 	%r32, %r2, 2;
	mov.u32 	%r33, _ZZ19MaximumMarkSMKernelP15student_recordsS0_E3ids;
	add.s32 	%r3, %r33, %r32;
	st.shared.u32 	[%r3], %r31;
	ld.global.f32 	%f17, [%rd5+8192];
	mov.u32 	%r34, _ZZ19MaximumMarkSMKernelP15student_recordsS0_E5marks;
	add.s32 	%r4, %r34, %r32;
	st.shared.f32 	[%r4], %f17;
	bar.sync 	0;
	setp.gt.u32 	%p1, %r2, 127;
	@%p1 bra 	$L__BB2_5;
	ld.shared.f32 	%f1, [%r4+512];
	ld.shared.f32 	%f2, [%r4];
	setp.leu.f32 	%p2, %f1, %f2;
	@%p2 bra 	$L__BB2_3;
	ld.shared.u32 	%r36, [%r3+512];
	bra.uni 	$L__BB2_4;
$L__BB2_3:
	ld.shared.u32 	%r36, [%r3];
$L__BB2_4:
	st.shared.u32 	[%r3], %r36;
	max.f32 	%f18, %f1, %f2;
	st.shared.f32 	[%r4], %f18;
$L__BB2_5:
	bar.sync 	0;
	setp.gt.u32 	%p3, %r2, 63;
	@%p3 bra 	$L__BB2_10;
	ld.shared.f32 	%f3, [%r4+256];
	ld.shared.f32 	%f4, [%r4];
	setp.gt.f32 	%p4, %f3, %f4;
	@%p4 bra 	$L__BB2_8;
	ld.shared.u32 	%r37, [%r3];
	bra.uni 	$L__BB2_9;
$L__BB2_8:
	ld.shared.u32 	%r37, [%r3+256];
$L__BB2_9:
	st.shared.u32 	[%r3], %r37;
	max.f32 	%f19, %f3, %f4;
	st.shared.f32 	[%r4], %f19;
$L__BB2_10:
	bar.sync 	0;
	setp.gt.u32 	%p5, %r2, 31;
	@%p5 bra 	$L__BB2_15;
	ld.shared.f32 	%f5, [%r4+128];
	ld.shared.f32 	%f6, [%r4];
	setp.gt.f32 	%p6, %f5, %f6;
	@%p6 bra 	$L__BB2_13;
	ld.shared.u32 	%r38, [%r3];
	bra.uni 	$L__BB2_14;
$L__BB2_13:
	ld.shared.u32 	%r38, [%r3+128];
$L__BB2_14:
	st.shared.u32 	[%r3], %r38;
	max.f32 	%f20, %f5, %f6;
	st.shared.f32 	[%r4], %f20;
$L__BB2_15:
	bar.sync 	0;
	setp.gt.u32 	%p7, %r2, 15;
	@%p7 bra 	$L__BB2_20;
	ld.shared.f32 	%f7, [%r4+64];
	ld.shared.f32 	%f8, [%r4];
	setp.gt.f32 	%p8, %f7, %f8;
	@%p8 bra 	$L__BB2_18;
	ld.shared.u32 	%r39, [%r3];
	bra.uni 	$L__BB2_19;
$L__BB2_18:
	ld.shared.u32 	%r39, [%r3+64];
$L__BB2_19:
	st.shared.u32 	[%r3], %r39;
	max.f32 	%f21, %f7, %f8;
	st.shared.f32 	[%r4], %f21;
$L__BB2_20:
	bar.sync 	0;
	setp.gt.u32 	%p9, %r2, 7;
	@%p9 bra 	$L__BB2_25;
	ld.shared.f32 	%f9, [%r4+32];
	ld.shared.f32 	%f10, [%r4];
	setp.gt.f32 	%p10, %f9, %f10;
	@%p10 bra 	$L__BB2_23;
	ld.shared.u32 	%r40, [%r3];
	bra.uni 	$L__BB2_24;
$L__BB2_23:
	ld.shared.u32 	%r40, [%r3+32];
$L__BB2_24:
	st.shared.u32 	[%r3], %r40;
	max.f32 	%f22, %f9, %f10;
	st.shared.f32 	[%r4], %f22;
$L__BB2_25:
	bar.sync 	0;
	setp.gt.u32 	%p11, %r2, 3;
	@%p11 bra 	$L__BB2_30;
	ld.shared.f32 	%f11, [%r4+16];
	ld.shared.f32 	%f12, [%r4];
	setp.gt.f32 	%p12, %f11, %f12;
	@%p12 bra 	$L__BB2_28;
	ld.shared.u32 	%r41, [%r3];
	bra.uni 	$L__BB2_29;
$L__BB2_28:
	ld.shared.u32 	%r41, [%r3+16];
$L__BB2_29:
	st.shared.u32 	[%r3], %r41;
	max.f32 	%f23, %f11, %f12;
	st.shared.f32 	[%r4], %f23;
$L__BB2_30:
	bar.sync 	0;
	setp.gt.u32 	%p13, %r2, 1;
	@%p13 bra 	$L__BB2_35;
	ld.shared.f32 	%f13, [%r4+8];
	ld.shared.f32 	%f14, [%r4];
	setp.gt.f32 	%p14, %f13, %f14;
	@%p14 bra 	$L__BB2_33;
	ld.shared.u32 	%r42, [%r3];
	bra.uni 	$L__BB2_34;
$L__BB2_33:
	ld.shared.u32 	%r42, [%r3+8];
$L__BB2_34:
	st.shared.u32 	[%r3], %r42;
	max.f32 	%f24, %f13, %f14;
	st.shared.f32 	[%r4], %f24;
$L__BB2_35:
	bar.sync 	0;
	setp.ne.s32 	%p15, %r2, 0;
	@%p15 bra 	$L__BB2_40;
	ld.shared.f32 	%f15, [_ZZ19MaximumMarkSMKernelP15student_recordsS0_E5marks+4];
	ld.shared.f32 	%f16, [%r4];
	setp.gt.f32 	%p16, %f15, %f16;
	@%p16 bra 	$L__BB2_38;
	ld.shared.u32 	%r43, [%r3];
	bra.uni 	$L__BB2_39;
$L__BB2_38:
	ld.shared.u32 	%r43, [_ZZ19MaximumMarkSMKernelP15student_recordsS0_E3ids+4];
$L__BB2_39:
	st.shared.u32 	[%r3], %r43;
	max.f32 	%f25, %f15, %f16;
	st.shared.f32 	[%r4], %f25;
$L__BB2_40:
	setp.ne.s32 	%p17, %r2, 0;
	bar.sync 	0;
	@%p17 bra 	$L__BB2_42;
	ld.shared.u32 	%r35, [_ZZ19MaximumMarkSMKernelP15student_recordsS0_E3ids];
	cvta.to.global.u64 	%rd6, %rd1;
	mul.wide.u32 	%rd7, %r1, 4;
	add.s64 	%rd8, %rd6, %rd7;
	st.global.u32 	[%rd8], %r35;
	ld.shared.f32 	%f26, [_ZZ19MaximumMarkSMKernelP15student_recordsS0_E5marks];
	st.global.f32 	[%rd8+8192], %f26;
$L__BB2_42:
	ret;

}
	// .globl	_Z24MaximumMarkShuffleKernelP15student_recordsS0_
.visible .entry _Z24MaximumMarkShuffleKernelP15student_recordsS0_(
	.param .u64 .ptr .align 1 _Z24MaximumMarkShuffleKernelP15student_recordsS0__param_0,
	.param .u64 .ptr .align 1 _Z24MaximumMarkShuffleKernelP15student_recordsS0__param_1
)
{
	.reg .pred 	%p<26>;
	.reg .b32 	%r<40>;
	.reg .b32 	%f<18>;
	.reg .b64 	%rd<9>;

	ld.param.u64 	%rd2, [_Z24MaximumMarkShuffleKernelP15student_recordsS0__param_0];
	ld.param.u64 	%rd1, [_Z24MaximumMarkShuffleKernelP15student_recordsS0__param_1];
	cvta.to.global.u64 	%rd3, %rd2;
	mov.u32 	%r3, %ctaid.x;
	mov.u32 	%r4, %ntid.x;
	mov.u32 	%r5, %tid.x;
	mad.lo.s32 	%r1, %r3, %r4, %r5;
	mul.wide.s32 	%rd4, %r1, 4;
	add.s64 	%rd5, %rd3, %rd4;
	ld.global.u32 	%r6, [%rd5];
	ld.global.f32 	%f2, [%rd5+8192];
	shfl.sync.bfly.b32	%r7|%p1, %r6, 128, 31, -1;
	mov.b32 	%r8, %f2;
	shfl.sync.bfly.b32	%r9|%p2, %r8, 128, 31, -1;
	mov.b32 	%f3, %r9;
	setp.gt.f32 	%p3, %f2, %f3;
	selp.b32 	%r10, %r6, %r7, %p3;
	max.f32 	%f4, %f2, %f3;
	shfl.sync.bfly.b32	%r11|%p4, %r10, 64, 31, -1;
	mov.b32 	%r12, %f4;
	shfl.sync.bfly.b32	%r13|%p5, %r12, 64, 31, -1;
	mov.b32 	%f5, %r13;
	setp.gt.f32 	%p6, %f4, %f5;
	selp.b32 	%r14, %r10, %r11, %p6;
	max.f32 	%f6, %f4, %f5;
	shfl.sync.bfly.b32	%r15|%p7, %r14, 32, 31, -1;
	mov.b32 	%r16, %f6;
	shfl.sync.bfly.b32	%r17|%p8, %r16, 32, 31, -1;
	mov.b32 	%f7, %r17;
	setp.gt.f32 	%p9, %f6, %f7;
	selp.b32 	%r18, %r14, %r15, %p9;
	max.f32 	%f8, %f6, %f7;
	shfl.sync.bfly.b32	%r19|%p10, %r18, 16, 31, -1;
	mov.b32 	%r20, %f8;
	shfl.sync.bfly.b32	%r21|%p11, %r20, 16, 31, -1;
	mov.b32 	%f9, %r21;
	setp.gt.f32 	%p12, %f8, %f9;
	selp.b32 	%r22, %r18, %r19, %p12;
	max.f32 	%f10, %f8, %f9;
	shfl.sync.bfly.b32	%r23|%p13, %r22, 8, 31, -1;
	mov.b32 	%r24, %f10;
	shfl.sync.bfly.b32	%r25|%p14, %r24, 8, 31, -1;
	mov.b32 	%f11, %r25;
	setp.gt.f32 	%p15, %f10, %f11;
	selp.b32 	%r26, %r22, %r23, %p15;
	max.f32 	%f12, %f10, %f11;
	shfl.sync.bfly.b32	%r27|%p16, %r26, 4, 31, -1;
	mov.b32 	%r28, %f12;
	shfl.sync.bfly.b32	%r29|%p17, %r28, 4, 31, -1;
	mov.b32 	%f13, %r29;
	setp.gt.f32 	%p18, %f12, %f13;
	selp.b32 	%r30, %r26, %r27, %p18;
	max.f32 	%f14, %f12, %f13;
	shfl.sync.bfly.b32	%r31|%p19, %r30, 2, 31, -1;
	mov.b32 	%r32, %f14;
	shfl.sync.bfly.b32	%r33|%p20, %r32, 2, 31, -1;
	mov.b32 	%f15, %r33;
	setp.gt.f32 	%p21, %f14, %f15;
	selp.b32 	%r34, %r30, %r31, %p21;
	max.f32 	%f16, %f14, %f15;
	shfl.sync.bfly.b32	%r35|%p22, %r34, 1, 31, -1;
	mov.b32 	%r36, %f16;
	shfl.sync.bfly.b32	%r37|%p23, %r36, 1, 31, -1;
	mov.b32 	%f17, %r37;
	setp.gt.f32 	%p24, %f16, %f17;
	selp.b32 	%r2, %r34, %r35, %p24;
	max.f32 	%f1, %f16, %f17;
	and.b32  	%r38, %r1, 31;
	setp.ne.s32 	%p25, %r38, 0;
	@%p25 bra 	$L__BB3_2;
	cvta.to.global.u64 	%rd6, %rd1;
	shr.s32 	%r39, %r1, 5;
	mul.wide.s32 	%rd7, %r39, 4;
	add.s64 	%rd8, %rd6, %rd7;
	st.global.u32 	[%rd8], %r2;
	st.global.f32 	[%rd8+8192], %f1;
$L__BB3_2:
	ret;

}


// ===== COMPILED SASS (sm_100) =====

	.target	sm_100

	.elftype	@"ET_EXEC"


//--------------------- .note.nv.tkinfo           --------------------------
	.section	.note.nv.tkinfo,"",@"SHT_NOTE"
	.sectionflags	@"SHF_NOTE_NV_TKINFO"
	.tkinfo
        /*0018*/ 	.word	0x00000002
        /*0030*/ 	.string	""
        /*0030*/ 	.string	"ptxas"
        /*0030*/ 	.string	"Cuda compilation tools, release 13.0, V13.0.88"
        /*0030*/ 	.string	"Build cuda_13.0.r13.0/compiler.36424714_0"
        /*0030*/ 	.string	"-arch sm_100 -m 64 "



//--------------------- .note.nv.cuinfo           --------------------------
	.section	.note.nv.cuinfo,"",@"SHT_NOTE"
	.sectionflags	@"SHF_NOTE_NV_CUINFO"
        /*0018*/ 	.short	0x0002
        /*001a*/ 	.short	0x0064
        /*001c*/ 	.short	0x0082
	.zero		2


//--------------------- .nv.info                  --------------------------
	.section	.nv.info,"",@"SHT_CUDA_INFO"
	.align	4


	//----- nvinfo : EIATTR_REGCOUNT
	.align		4
        /*0000*/ 	.byte	0x04, 0x2f
        /*0002*/ 	.short	(.L_4 - .L_3)
	.align		4
.L_3:
        /*0004*/ 	.word	index@(_Z23MaximumMarkAtomicKernelP15student_records)
        /*0008*/ 	.word	0x00000010


	//----- nvinfo : EIATTR_FRAME_SIZE
	.align		4
.L_4:
        /*000c*/ 	.byte	0x04, 0x11
        /*000e*/ 	.short	(.L_6 - .L_5)
	.align		4
.L_5:
        /*0010*/ 	.word	index@(_Z23MaximumMarkAtomicKernelP15student_records)
        /*0014*/ 	.word	0x00000000


	//----- nvinfo : EIATTR_REGCOUNT
	.align		4
.L_6:
        /*0018*/ 	.byte	0x04, 0x2f
        /*001a*/ 	.short	(.L_8 - .L_7)
	.align		4
.L_7:
        /*001c*/ 	.word	index@(_Z26MaximumMarkRecursiveKernelP15student_recordsS0_)
        /*0020*/ 	.word	0x0000000e


	//----- nvinfo : EIATTR_FRAME_SIZE
	.align		4
.L_8:
        /*0024*/ 	.byte	0x04, 0x11
        /*0026*/ 	.short	(.L_10 - .L_9)
	.align		4
.L_9:
        /*0028*/ 	.word	index@(_Z26MaximumMarkRecursiveKernelP15student_recordsS0_)
        /*002c*/ 	.word	0x00000000


	//----- nvinfo : EIATTR_REGCOUNT
	.align		4
.L_10:
        /*0030*/ 	.byte	0x04, 0x2f
        /*0032*/ 	.short	(.L_12 - .L_11)
	.align		4
.L_11:
        /*0034*/ 	.word	index@(_Z19MaximumMarkSMKernelP15student_recordsS0_)
        /*0038*/ 	.word	0x0000000c


	//----- nvinfo : EIATTR_FRAME_SIZE
	.align		4
.L_12:
        /*003c*/ 	.byte	0x04, 0x11
        /*003e*/ 	.short	(.L_14 - .L_13)
	.align		4
.L_13:
        /*0040*/ 	.word	index@(_Z19MaximumMarkSMKernelP15student_recordsS0_)
        /*0044*/ 	.word	0x00000000


	//----- nvinfo : EIATTR_REGCOUNT
	.align		4
.L_14:
        /*0048*/ 	.byte	0x04, 0x2f
        /*004a*/ 	.short	(.L_16 - .L_15)
	.align		4
.L_15:
        /*004c*/ 	.word	index@(_Z24MaximumMarkShuffleKernelP15student_recordsS0_)
        /*0050*/ 	.word	0x0000000f


	//----- nvinfo : EIATTR_FRAME_SIZE
	.align		4
.L_16:
        /*0054*/ 	.byte	0x04, 0x11
        /*0056*/ 	.short	(.L_18 - .L_17)
	.align		4
.L_17:
        /*0058*/ 	.word	index@(_Z24MaximumMarkShuffleKernelP15student_recordsS0_)
        /*005c*/ 	.word	0x00000000


	//----- nvinfo : EIATTR_MIN_STACK_SIZE
	.align		4
.L_18:
        /*0060*/ 	.byte	0x04, 0x12
        /*0062*/ 	.short	(.L_20 - .L_19)
	.align		4
.L_19:
        /*0064*/ 	.word	index@(_Z24MaximumMarkShuffleKernelP15student_recordsS0_)
        /*0068*/ 	.word	0x00000000


	//----- nvinfo : EIATTR_MIN_STACK_SIZE
	.align		4
.L_20:
        /*006c*/ 	.byte	0x04, 0x12
        /*006e*/ 	.short	(.L_22 - .L_21)
	.align		4
.L_21:
        /*0070*/ 	.word	index@(_Z19MaximumMarkSMKernelP15student_recordsS0_)
        /*0074*/ 	.word	0x00000000


	//----- nvinfo : EIATTR_MIN_STACK_SIZE
	.align		4
.L_22:
        /*0078*/ 	.byte	0x04, 0x12
        /*007a*/ 	.short	(.L_24 - .L_23)
	.align		4
.L_23:
        /*007c*/ 	.word	index@(_Z26MaximumMarkRecursiveKernelP15student_recordsS0_)
        /*0080*/ 	.word	0x00000000


	//----- nvinfo : EIATTR_MIN_STACK_SIZE
	.align		4
.L_24:
        /*0084*/ 	.byte	0x04, 0x12
        /*0086*/ 	.short	(.L_26 - .L_25)
	.align		4
.L_25:
        /*0088*/ 	.word	index@(_Z23MaximumMarkAtomicKernelP15student_records)
        /*008c*/ 	.word	0x00000000
.L_26:


//--------------------- .nv.compat                --------------------------
	.section	.nv.compat,"",@"SHT_CUDA_COMPAT_INFO"
	.align	4
        /*0000*/ 	.byte	0x02, 0x09, 0x00, 0x00, 0x02, 0x02, 0x01, 0x00, 0x02, 0x05, 0x05, 0x00, 0x03, 0x07, 0x01, 0x01
        /*0010*/ 	.byte	0x02, 0x03, 0x00, 0x00, 0x02, 0x06, 0x01, 0x00, 0x04, 0x0b, 0x08, 0x00, 0x09, 0x00, 0x00, 0x00
        /*0020*/ 	.byte	0x00, 0x00, 0x00, 0x00


//--------------------- .nv.info._Z24MaximumMarkShuffleKernelP15student_recordsS0_ --------------------------
	.section	.nv.info._Z24MaximumMarkShuffleKernelP15student_recordsS0_,"",@"SHT_CUDA_INFO"
	.sectionflags	@""
	.align	4


	//----- nvinfo : EIATTR_CUDA_API_VERSION
	.align		4
        /*0000*/ 	.byte	0x04, 0x37
        /*0002*/ 	.short	(.L_28 - .L_27)
.L_27:
        /*0004*/ 	.word	0x00000082


	//----- nvinfo : EIATTR_KPARAM_INFO
	.align		4
.L_28:
        /*0008*/ 	.byte	0x04, 0x17
        /*000a*/ 	.short	(.L_30 - .L_29)
.L_29:
        /*000c*/ 	.word	0x00000000
        /*0010*/ 	.short	0x0001
        /*0012*/ 	.short	0x0008
        /*0014*/ 	.byte	0x00, 0xf5, 0x21, 0x00


	//----- nvinfo : EIATTR_KPARAM_INFO
	.align		4
.L_30:
        /*0018*/ 	.byte	0x04, 0x17
        /*001a*/ 	.short	(.L_32 - .L_31)
.L_31:
        /*001c*/ 	.word	0x00000000
        /*0020*/ 	.short	0x0000
        /*0022*/ 	.short	0x0000
        /*0024*/ 	.byte	0x00, 0xf5, 0x21, 0x00


	//----- nvinfo : EIATTR_SPARSE_MMA_MASK
	.align		4
.L_32:
        /*0028*/ 	.byte	0x03, 0x50
        /*002a*/ 	.short	0x0000


	//----- nvinfo : EIATTR_MAXREG_COUNT
	.align		4
        /*002c*/ 	.byte	0x03, 0x1b
        /*002e*/ 	.short	0x00ff


	//----- nvinfo : EIATTR_MERCURY_ISA_VERSION
	.align		4
        /*0030*/ 	.byte	0x03, 0x5f
        /*0032*/ 	.short	0x0101


	//----- nvinfo : EIATTR_COOP_GROUP_MASK_REGIDS
	.align		4
        /*0034*/ 	.byte	0x04, 0x29
        /*0036*/ 	.short	(.L_34 - .L_33)


	//   ....[0]....
.L_33:
        /*0038*/ 	.word	0xffffffff


	//   ....[1]....
        /*003c*/ 	.word	0xffffffff


	//   ....[2]....
        /*0040*/ 	.word	0xffffffff


	//   ....[3]....
        /*0044*/ 	.word	0xffffffff


	//   ....[4]....
        /*0048*/ 	.word	0xffffffff


	//   ....[5]....
        /*004c*/ 	.word	0xffffffff


	//   ....[6]....
        /*0050*/ 	.word	0xffffffff


	//   ....[7]....
        /*0054*/ 	.word	0xffffffff


	//   ....[8]....
        /*0058*/ 	.word	0xffffffff


	//   ....[9]....
        /*005c*/ 	.word	0xffffffff


	//   ....[10]....
        /*0060*/ 	.word	0xffffffff


	//   ....[11]....
        /*0064*/ 	.word	0xffffffff


	//   ....[12]....
        /*0068*/ 	.word	0xffffffff


	//   ....[13]....
        /*006c*/ 	.word	0xffffffff


	//   ....[14]....
        /*0070*/ 	.word	0xffffffff


	//   ....[15]....
        /*0074*/ 	.word	0xffffffff


	//----- nvinfo : EIATTR_COOP_GROUP_INSTR_OFFSETS
	.align		4
.L_34:
        /*0078*/ 	.byte	0x04, 0x28
        /*007a*/ 	.short	(.L_36 - .L_35)


	//   ....[0]....
.L_35:
        /*007c*/ 	.word	0x000000e0


	//   ....[1]....
        /*0080*/ 	.word	0x000000f0


	//   ....[2]....
        /*0084*/ 	.word	0x00000120


	//   ....[3]....
        /*0088*/ 	.word	0x00000140


	//   ....[4]....
        /*008c*/ 	.word	0x00000180


	//   ....[5]....
        /*0090*/ 	.word	0x00000190


	//   ....[6]....
        /*0094*/ 	.word	0x000001d0


	//   ....[7]....
        /*0098*/ 	.word	0x000001e0


	//   ....[8]....
        /*009c*/ 	.word	0x00000220


	//   ....[9]....
        /*00a0*/ 	.word	0x00000230


	//   ....[10]....
        /*00a4*/ 	.word	0x00000270


	//   ....[11]....
        /*00a8*/ 	.word	0x00000280


	//   ....[12]....
        /*00ac*/ 	.word	0x000002c0


	//   ....[13]....
        /*00b0*/ 	.word	0x000002d0


	//   ....[14]....
        /*00b4*/ 	.word	0x00000310


	//   ....[15]....
        /*00b8*/ 	.word	0x00000320


	//----- nvinfo : EIATTR_VRC_CTA_INIT_COUNT
	.align		4
.L_36:
        /*00bc*/ 	.byte	0x02, 0x4a
	.zero		1
	.zero		1


	//----- nvinfo : EIATTR_EXIT_INSTR_OFFSETS
	.align		4
        /*00c0*/ 	.byte	0x04, 0x1c
        /*00c2*/ 	.short	(.L_38 - .L_37)


	//   ....[0]....
.L_37:
        /*00c4*/ 	.word	0x00000330


	//   ....[1]....
        /*00c8*/ 	.word	0x000003c0


	//----- nvinfo : EIATTR_CBANK_PARAM_SIZE
	.align		4
.L_38:
        /*00cc*/ 	.byte	0x03, 0x19
        /*00ce*/ 	.short	0x0010


	//----- nvinfo : EIATTR_PARAM_CBANK
	.align		4
        /*00d0*/ 	.byte	0x04, 0x0a
        /*00d2*/ 	.short	(.L_40 - .L_39)
	.align		4
.L_39:
        /*00d4*/ 	.word	index@(.nv.constant0._Z24MaximumMarkShuffleKernelP15student_recordsS0_)
        /*00d8*/ 	.short	0x0380
        /*00da*/ 	.short	0x0010


	//----- nvinfo : EIATTR_SW_WAR
	.align		4
.L_40:
        /*00dc*/ 	.byte	0x04, 0x36
        /*00de*/ 	.short	(.L_42 - .L_41)
.L_41:
        /*00e0*/ 	.word	0x00000008
.L_42:


//--------------------- .nv.info._Z19MaximumMarkSMKernelP15student_recordsS0_ --------------------------
	.section	.nv.info._Z19MaximumMarkSMKernelP15student_recordsS0_,"",@"SHT_CUDA_INFO"
	.sectionflags	@""
	.align	4


	//----- nvinfo : EIATTR_CUDA_API_VERSION
	.align		4
        /*0000*/ 	.byte	0x04, 0x37
        /*0002*/ 	.short	(.L_44 - .L_43)
.L_43:
        /*0004*/ 	.word	0x00000082


	//----- nvinfo : EIATTR_KPARAM_INFO
	.align		4
.L_44:
        /*0008*/ 	.byte	0x04, 0x17
        /*000a*/ 	.short	(.L_46 - .L_45)
.L_45:
        /*000c*/ 	.word	0x00000000
        /*0010*/ 	.short	0x0001
        /*0012*/ 	.short	0x0008
        /*0014*/ 	.byte	0x00, 0xf5, 0x21, 0x00


	//----- nvinfo : EIATTR_KPARAM_INFO
	.align		4
.L_46:
        /*0018*/ 	.byte	0x04, 0x17
        /*001a*/ 	.short	(.L_48 - .L_47)
.L_47:
        /*001c*/ 	.word	0x00000000
        /*0020*/ 	.short	0x0000
        /*0022*/ 	.short	0x0000
        /*0024*/ 	.byte	0x00, 0xf5, 0x21, 0x00


	//----- nvinfo : EIATTR_SPARSE_MMA_MASK
	.align		4
.L_48:
        /*0028*/ 	.byte	0x03, 0x50
        /*002a*/ 	.short	0x0000


	//----- nvinfo : EIATTR_MAXREG_COUNT
	.align		4
        /*002c*/ 	.byte	0x03, 0x1b
        /*002e*/ 	.short	0x00ff


	//----- nvinfo : EIATTR_NUM_BARRIERS
	.align		4
        /*0030*/ 	.byte	0x02, 0x4c
        /*0032*/ 	.byte	0x01
	.zero		1


	//----- nvinfo : EIATTR_MERCURY_ISA_VERSION
	.align		4
        /*0034*/ 	.byte	0x03, 0x5f
        /*0036*/ 	.short	0x0101


	//----- nvinfo : EIATTR_VRC_CTA_INIT_COUNT
	.align		4
        /*0038*/ 	.byte	0x02, 0x4a
	.zero		1
	.zero		1


	//----- nvinfo : EIATTR_EXIT_INSTR_OFFSETS
	.align		4
        /*003c*/ 	.byte	0x04, 0x1c
        /*003e*/ 	.short	(.L_50 - .L_49)


	//   ....[0]....
.L_49:
        /*0040*/ 	.word	0x000007c0


	//   ....[1]....
        /*0044*/ 	.word	0x00000830


	//----- nvinfo : EIATTR_CRS_STACK_SIZE
	.align		4
.L_50:
        /*0048*/ 	.byte	0x04, 0x1e
        /*004a*/ 	.short	(.L_52 - .L_51)
.L_51:
        /*004c*/ 	.word	0x00000000


	//----- nvinfo : EIATTR_CBANK_PARAM_SIZE
	.align		4
.L_52:
        /*0050*/ 	.byte	0x03, 0x19
        /*0052*/ 	.short	0x0010


	//----- nvinfo : EIATTR_PARAM_CBANK
	.align		4
        /*0054*/ 	.byte	0x04, 0x0a
        /*0056*/ 	.short	(.L_54 - .L_53)
	.align		4
.L_53:
        /*0058*/ 	.word	index@(.nv.constant0._Z19MaximumMarkSMKernelP15student_recordsS0_)
        /*005c*/ 	.short	0x0380
        /*005e*/ 	.short	0x0010


	//----- nvinfo : EIATTR_SW_WAR
	.align		4
.L_54:
        /*0060*/ 	.byte	0x04, 0x36
        /*0062*/ 	.short	(.L_56 - .L_55)
.L_55:
        /*0064*/ 	.word	0x00000008
.L_56:


//--------------------- .nv.info._Z26MaximumMarkRecursiveKernelP15student_recordsS0_ --------------------------
	.section	.nv.info._Z26MaximumMarkRecursiveKernelP15student_recordsS0_,"",@"SHT_CUDA_INFO"
	.sectionflags	@""
	.align	4


	//----- nvinfo : EIATTR_CUDA_API_VERSION
	.align		4
        /*0000*/ 	.byte	0x04, 0x37
        /*0002*/ 	.short	(.L_58 - .L_57)
.L_57:
        /*0004*/ 	.word	0x00000082


	//----- nvinfo : EIATTR_KPARAM_INFO
	.align		4
.L_58:
        /*0008*/ 	.byte	0x04, 0x17
        /*000a*/ 	.short	(.L_60 - .L_59)
.L_59:
        /*000c*/ 	.word	0x00000000
        /*0010*/ 	.short	0x0001
        /*0012*/ 	.short	0x0008
        /*0014*/ 	.byte	0x00, 0xf5, 0x21, 0x00


	//----- nvinfo : EIATTR_KPARAM_INFO
	.align		4
.L_60:
        /*0018*/ 	.byte	0x04, 0x17
        /*001a*/ 	.short	(.L_62 - .L_61)
.L_61:
        /*001c*/ 	.word	0x00000000
        /*0020*/ 	.short	0x0000
        /*0022*/ 	.short	0x0000
        /*0024*/ 	.byte	0x00, 0xf5, 0x21, 0x00


	//----- nvinfo : EIATTR_SPARSE_MMA_MASK
	.align		4
.L_62:
        /*0028*/ 	.byte	0x03, 0x50
        /*002a*/ 	.short	0x0000


	//----- nvinfo : EIATTR_MAXREG_COUNT
	.align		4
        /*002c*/ 	.byte	0x03, 0x1b
        /*002e*/ 	.short	0x00ff


	//----- nvinfo : EIATTR_NUM_BARRIERS
	.align		4
        /*0030*/ 	.byte	0x02, 0x4c
        /*0032*/ 	.byte	0x01
	.zero		1


	//----- nvinfo : EIATTR_MERCURY_ISA_VERSION
	.align		4
        /*0034*/ 	.byte	0x03, 0x5f
        /*0036*/ 	.short	0x0101


	//----- nvinfo : EIATTR_VRC_CTA_INIT_COUNT
	.align		4
        /*0038*/ 	.byte	0x02, 0x4a
	.zero		1
	.zero		1


	//----- nvinfo : EIATTR_EXIT_INSTR_OFFSETS
	.align		4
        /*003c*/ 	.byte	0x04, 0x1c
        /*003e*/ 	.short	(.L_64 - .L_63)


	//   ....[0]....
.L_63:
        /*0040*/ 	.word	0x00000120


	//   ....[1]....
        /*0044*/ 	.word	0x000001f0


	//----- nvinfo : EIATTR_CBANK_PARAM_SIZE
	.align		4
.L_64:
        /*0048*/ 	.byte	0x03, 0x19
        /*004a*/ 	.short	0x0010


	//----- nvinfo : EIATTR_PARAM_CBANK
	.align		4
        /*004c*/ 	.byte	0x04, 0x0a
        /*004e*/ 	.short	(.L_66 - .L_65)
	.align		4
.L_65:
        /*0050*/ 	.word	index@(.nv.constant0._Z26MaximumMarkRecursiveKernelP15student_recordsS0_)
        /*0054*/ 	.short	0x0380
        /*0056*/ 	.short	0x0010


	//----- nvinfo : EIATTR_SW_WAR
	.align		4
.L_66:
        /*0058*/ 	.byte	0x04, 0x36
        /*005a*/ 	.short	(.L_68 - .L_67)
.L_67:
        /*005c*/ 	.word	0x00000008
.L_68:


//--------------------- .nv.info._Z23MaximumMarkAtomicKernelP15student_records --------------------------
	.section	.nv.info._Z23MaximumMarkAtomicKernelP15student_records,"",@"SHT_CUDA_INFO"
	.sectionflags	@""
	.align	4


	//----- nvinfo : EIATTR_CUDA_API_VERSION
	.align		4
        /*0000*/ 	.byte	0x04, 0x37
        /*0002*/ 	.short	(.L_70 - .L_69)
.L_69:
        /*0004*/ 	.word	0x00000082


	//----- nvinfo : EIATTR_KPARAM_INFO
	.align		4
.L_70:
        /*0008*/ 	.byte	0x04, 0x17
        /*000a*/ 	.short	(.L_72 - .L_71)
.L_71:
        /*000c*/ 	.word	0x00000000
        /*0010*/ 	.short	0x0000
        /*0012*/ 	.short	0x0000
        /*0014*/ 	.byte	0x00, 0xf5, 0x21, 0x00


	//----- nvinfo : EIATTR_SPARSE_MMA_MASK
	.align		4
.L_72:
        /*0018*/ 	.byte	0x03, 0x50
        /*001a*/ 	.short	0x0000


	//----- nvinfo : EIATTR_MAXREG_COUNT
	.align		4
        /*001c*/ 	.byte	0x03, 0x1b
        /*001e*/ 	.short	0x00ff


	//----- nvinfo : EIATTR_MERCURY_ISA_VERSION
	.align		4
        /*0020*/ 	.byte	0x03, 0x5f
        /*0022*/ 	.short	0x0101


	//----- nvinfo : EIATTR_VRC_CTA_INIT_COUNT
	.align		4
        /*0024*/ 	.byte	0x02, 0x4a
	.zero		1
	.zero		1


	//----- nvinfo : EIATTR_EXIT_INSTR_OFFSETS
	.align		4
        /*0028*/ 	.byte	0x04, 0x1c
        /*002a*/ 	.short	(.L_74 - .L_73)


	//   ....[0]....
.L_73:
        /*002c*/ 	.word	0x000001a0


	//----- nvinfo : EIATTR_CRS_STACK_SIZE
	.align		4
.L_74:
        /*0030*/ 	.byte	0x04, 0x1e
        /*0032*/ 	.short	(.L_76 - .L_75)
.L_75:
        /*0034*/ 	.word	0x00000000


	//----- nvinfo : EIATTR_CBANK_PARAM_SIZE
	.align		4
.L_76:
        /*0038*/ 	.byte	0x03, 0x19
        /*003a*/ 	.short	0x0008


	//----- nvinfo : EIATTR_PARAM_CBANK
	.align		4
        /*003c*/ 	.byte	0x04, 0x0a
        /*003e*/ 	.short	(.L_78 - .L_77)
	.align		4
.L_77:
        /*0040*/ 	.word	index@(.nv.constant0._Z23MaximumMarkAtomicKernelP15student_records)
        /*0044*/ 	.short	0x0380
        /*0046*/ 	.short	0x0008


	//----- nvinfo : EIATTR_SW_WAR
	.align		4
.L_78:
        /*0048*/ 	.byte	0x04, 0x36
        /*004a*/ 	.short	(.L_80 - .L_79)
.L_79:
        /*004c*/ 	.word	0x00000008
.L_80:


//--------------------- .nv.callgraph             --------------------------
	.section	.nv.callgraph,"",@"SHT_CUDA_CALLGRAPH"
	.align	4
	.sectionentsize	8
	.align		4
        /*0000*/ 	.word	0x00000000
	.align		4
        /*0004*/ 	.word	0xffffffff
	.align		4
        /*0008*/ 	.word	0x00000000
	.align		4
        /*000c*/ 	.word	0xfffffffe
	.align		4
        /*0010*/ 	.word	0x00000000
	.align		4
        /*0014*/ 	.word	0xfffffffd
	.align		4
        /*0018*/ 	.word	0x00000000
	.align		4
        /*001c*/ 	.word	0xfffffffc


//--------------------- .nv.constant4             --------------------------
	.section	.nv.constant4,"a",@progbits
	.align	8
	.align		8
.nv.constant4:
        /*0000*/ 	.dword	d_max_mark
	.align		8
        /*0008*/ 	.dword	d_max_mark_student_id
	.align		8
        /*0010*/ 	.dword	lock


//--------------------- .text._Z24MaximumMarkShuffleKernelP15student_recordsS0_ --------------------------
	.section	.text._Z24MaximumMarkShuffleKernelP15student_recordsS0_,"ax",@progbits
	.align	128
        .global         _Z24MaximumMarkShuffleKernelP15student_recordsS0_
        .type           _Z24MaximumMarkShuffleKernelP15student_recordsS0_,@function
        .size           _Z24MaximumMarkShuffleKernelP15student_recordsS0_,(.L_x_22 - _Z24MaximumMarkShuffleKernelP15student_recordsS0_)
        .other          _Z24MaximumMarkShuffleKernelP15student_recordsS0_,@"STO_CUDA_ENTRY STV_DEFAULT"
_Z24MaximumMarkShuffleKernelP15student_recordsS0_:
.text._Z24MaximumMarkShuffleKernelP15student_recordsS0_:
[----:B------:R-:W-:Y:S01]  /*0000*/  LDC R1, c[0x0][0x37c] ;  /* 0x0000df00ff017b82 */ /* 0x000fe20000000800 */
[----:B------:R-:W0:Y:S07]  /*0010*/  S2R R5, SR_TID.X ;  /* 0x0000000000057919 */ /* 0x000e2e0000002100 */
[----:B------:R-:W0:Y:S01]  /*0020*/  S2UR UR6, SR_CTAID.X ;  /* 0x00000000000679c3 */ /* 0x000e220000002500 */
[----:B------:R-:W1:Y:S07]  /*0030*/  LDCU.64 UR4, c[0x0][0x358] ;  /* 0x00006b00ff0477ac */ /* 0x000e6e0008000a00 */
[----:B------:R-:W0:Y:S08]  /*0040*/  LDC R0, c[0x0][0x360] ;  /* 0x0000d800ff007b82 */ /* 0x000e300000000800 */
[----:B------:R-:W2:Y:S01]  /*0050*/  LDC.64 R2, c[0x0][0x380] ;  /* 0x0000e000ff027b82 */ /* 0x000ea20000000a00 */
[----:B0-----:R-:W-:-:S04]  /*0060*/  IMAD R0, R0, UR6, R5 ;  /* 0x0000000600007c24 */ /* 0x001fc8000f8e0205 */
[----:B--2---:R-:W-:-:S05]  /*0070*/  IMAD.WIDE R2, R0, 0x4, R2 ;  /* 0x0000000400027825 */ /* 0x004fca00078e0202 */
[----:B-1----:R-:W2:Y:S04]  /*0080*/  LDG.E R5, desc[UR4][R2.64+0x2000] ;  /* 0x0020000402057981 */ /* 0x002ea8000c1e1900 */
[----:B------:R-:W3:Y:S01]  /*0090*/  LDG.E R4, desc[UR4][R2.64] ;  /* 0x0000000402047981 */ /* 0x000ee2000c1e1900 */
[----:B------:R-:W-:Y:S01]  /*00a0*/  IMAD.MOV.U32 R10, RZ, RZ, 0x80 ;  /* 0x00000080ff0a7424 */ /* 0x000fe200078e00ff */
[----:B------:R-:W-:Y:S01]  /*00b0*/  LOP3.LUT P1, RZ, R0, 0x1f, RZ, 0xc0, !PT ;  /* 0x0000001f00ff7812 */ /* 0x000fe2000782c0ff */
[----:B------:R-:W-:Y:S02]  /*00c0*/  IMAD.MOV.U32 R11, RZ, RZ, 0x40 ;  /* 0x00000040ff0b7424 */ /* 0x000fe400078e00ff */
[----:B------:R-:W-:Y:S01]  /*00d0*/  IMAD.MOV.U32 R12, RZ, RZ, 0x20 ;  /* 0x00000020ff0c7424 */ /* 0x000fe200078e00ff */
[----:B--2---:R-:W0:Y:S04]  /*00e0*/  SHFL.BFLY PT, R6, R5, R10, 0x1f ;  /* 0x0c001f0a05067589 */ /* 0x004e2800000e0000 */
[----:B---3--:R-:W1:Y:S01]  /*00f0*/  SHFL.BFLY PT, R7, R4, R10, 0x1f ;  /* 0x0c001f0a04077589 */ /* 0x008e6200000e0000 */
[----:B0-----:R-:W-:-:S02]  /*0100*/  FMNMX R8, R5, R6, !PT ;  /* 0x0000000605087209 */ /* 0x001fc40007800000 */
[----:B------:R-:W-:-:S03]  /*0110*/  FSETP.GT.AND P0, PT, R5, R6, PT ;  /* 0x000000060500720b */ /* 0x000fc60003f04000 */
[----:B------:R-:W0:Y:S01]  /*0120*/  SHFL.BFLY PT, R9, R8, R11, 0x1f ;  /* 0x0c001f0b08097589 */ /* 0x000e2200000e0000 */
[----:B-1----:R-:W-:-:S05]  /*0130*/  SEL R7, R4, R7, P0 ;  /* 0x0000000704077207 */ /* 0x002fca0000000000 */
[----:B------:R-:W1:Y:S01]  /*0140*/  SHFL.BFLY PT, R6, R7, R11, 0x1f ;  /* 0x0c001f0b07067589 */ /* 0x000e6200000e0000 */
[CC--:B0-----:R-:W-:Y:S02]  /*0150*/  FSETP.GT.AND P0, PT, R8.reuse, R9.reuse, PT ;  /* 0x000000090800720b */ /* 0x0c1fe40003f04000 */
[----:B------:R-:W-:Y:S02]  /*0160*/  FMNMX R9, R8, R9, !PT ;  /* 0x0000000908097209 */ /* 0x000fe40007800000 */
[----:B-1----:R-:W-:-:S03]  /*0170*/  SEL R6, R7, R6, P0 ;  /* 0x0000000607067207 */ /* 0x002fc60000000000 */
[----:B------:R-:W0:Y:S04]  /*0180*/  SHFL.BFLY PT, R2, R9, R12, 0x1f ;  /* 0x0c001f0c09027589 */ /* 0x000e2800000e0000 */
[----:B------:R-:W1:Y:S01]  /*0190*/  SHFL.BFLY PT, R3, R6, R12, 0x1f ;  /* 0x0c001f0c06037589 */ /* 0x000e6200000e0000 */
[CC--:B0-----:R-:W-:Y:S02]  /*01a0*/  FSETP.GT.AND P0, PT, R9.reuse, R2.reuse, PT ;  /* 0x000000020900720b */ /* 0x0c1fe40003f04000 */
[----:B------:R-:W-:Y:S02]  /*01b0*/  FMNMX R2, R9, R2, !PT ;  /* 0x0000000209027209 */ /* 0x000fe40007800000 */
[----:B-1----:R-:W-:-:S03]  /*01c0*/  SEL R3, R6, R3, P0 ;  /* 0x0000000306037207 */ /* 0x002fc60000000000 */
[----:B------:R-:W0:Y:S04]  /*01d0*/  SHFL.BFLY PT, R5, R2, 0x10, 0x1f ;  /* 0x0e001f0002057f89 */ /* 0x000e2800000e0000 */
[----:B------:R-:W1:Y:S01]  /*01e0*/  SHFL.BFLY PT, R4, R3, 0x10, 0x1f ;  /* 0x0e001f0003047f89 */ /* 0x000e6200000e0000 */
        /* <DEDUP_REMOVED lines=18> */
[----:B------:R0:W1:Y:S04]  /*0310*/  SHFL.BFLY PT, R11, R6, 0x1, 0x1f ;  /* 0x0c201f00060b7f89 */ /* 0x00006800000e0000 */
[----:B------:R0:W2:Y:S01]  /*0320*/  SHFL.BFLY PT, R5, R4, 0x1, 0x1f ;  /* 0x0c201f0004057f89 */ /* 0x0000a200000e0000 */
[----:B------:R-:W-:Y:S05]  /*0330*/  @P1 EXIT ;  /* 0x000000000000194d */ /* 0x000fea0003800000 */
[----:B------:R-:W3:Y:S01]  /*0340*/  LDC.64 R2, c[0x0][0x388] ;  /* 0x0000e200ff027b82 */ /* 0x000ee20000000a00 */
[----:B------:R-:W-:Y:S02]  /*0350*/  SHF.R.S32.HI R7, RZ, 0x5, R0 ;  /* 0x00000005ff077819 */ /* 0x000fe40000011400 */
[CC--:B-1----:R-:W-:Y:S02]  /*0360*/  FSETP.GT.AND P0, PT, R6.reuse, R11.reuse, PT ;  /* 0x0000000b0600720b */ /* 0x0c2fe40003f04000 */
[----:B------:R-:W-:Y:S02]  /*0370*/  FMNMX R11, R6, R11, !PT ;  /* 0x0000000b060b7209 */ /* 0x000fe40007800000 */
[----:B--2---:R-:W-:Y:S01]  /*0380*/  SEL R5, R4, R5, P0 ;  /* 0x0000000504057207 */ /* 0x004fe20000000000 */
[----:B---3--:R-:W-:-:S05]  /*0390*/  IMAD.WIDE R2, R7, 0x4, R2 ;  /* 0x0000000407027825 */ /* 0x008fca00078e0202 */
[----:B------:R-:W-:Y:S04]  /*03a0*/  STG.E desc[UR4][R2.64], R5 ;  /* 0x0000000502007986 */ /* 0x000fe8000c101904 */
[----:B------:R-:W-:Y:S01]  /*03b0*/  STG.E desc[UR4][R2.64+0x2000], R11 ;  /* 0x0020000b02007986 */ /* 0x000fe2000c101904 */
[----:B------:R-:W-:Y:S05]  /*03c0*/  EXIT ;  /* 0x000000000000794d */ /* 0x000fea0003800000 */
.L_x_0:
[----:B------:R-:W-:-:S00]  /*03d0*/  BRA `(.L_x_0) ;  /* 0xfffffffc00fc7947 */ /* 0x000fc0000383ffff */
[----:B------:R-:W-:-:S00]  /*03e0*/  NOP ;  /* 0x0000000000007918 */ /* 0x000fc00000000000 */
        /* <DEDUP_REMOVED lines=9> */
.L_x_22:


//--------------------- .text._Z19MaximumMarkSMKernelP15student_recordsS0_ --------------------------
	.section	.text._Z19MaximumMarkSMKernelP15student_recordsS0_,"ax",@progbits
	.align	128
        .global         _Z19MaximumMarkSMKernelP15student_recordsS0_
        .type           _Z19MaximumMarkSMKernelP15student_recordsS0_,@function
        .size           _Z19MaximumMarkSMKernelP15student_recordsS0_,(.L_x_23 - _Z19MaximumMarkSMKernelP15student_recordsS0_)
        .other          _Z19MaximumMarkSMKernelP15student_recordsS0_,@"STO_CUDA_ENTRY STV_DEFAULT"
_Z19MaximumMarkSMKernelP15student_recordsS0_:
.text._Z19MaximumMarkSMKernelP15student_recordsS0_:
[----:B------:R-:W-:Y:S01]  /*0000*/  LDC R1, c[0x0][0x37c] ;  /* 0x0000df00ff017b82 */ /* 0x000fe20000000800 */
[----:B------:R-:W0:Y:S07]  /*0010*/  S2R R9, SR_TID.X ;  /* 0x0000000000097919 */ /* 0x000e2e0000002100 */
[----:B------:R-:W1:Y:S01]  /*0020*/  LDC.64 R2, c[0x0][0x380] ;  /* 0x0000e000ff027b82 */ /* 0x000e620000000a00 */
[----:B------:R-:W0:Y:S01]  /*0030*/  LDCU UR4, c[0x0][0x360] ;  /* 0x00006c00ff0477ac */ /* 0x000e220008000800 */
[----:B------:R-:W0:Y:S01]  /*0040*/  S2R R0, SR_CTAID.X ;  /* 0x0000000000007919 */ /* 0x000e220000002500 */
[----:B------:R-:W2:Y:S01]  /*0050*/  LDCU.64 UR8, c[0x0][0x358] ;  /* 0x00006b00ff0877ac */ /* 0x000ea20008000a00 */
[----:B0-----:R-:W-:-:S04]  /*0060*/  IMAD R5, R0, UR4, R9 ;  /* 0x0000000400057c24 */ /* 0x001fc8000f8e0209 */
[----:B-1----:R-:W-:-:S05]  /*0070*/  IMAD.WIDE R2, R5, 0x4, R2 ;  /* 0x0000000405027825 */ /* 0x002fca00078e0202 */
[----:B--2---:R-:W2:Y:S04]  /*0080*/  LDG.E R5, desc[UR8][R2.64] ;  /* 0x0000000802057981 */ /* 0x004ea8000c1e1900 */
[----:B------:R0:W3:Y:S01]  /*0090*/  LDG.E R4, desc[UR8][R2.64+0x2000] ;  /* 0x0020000802047981 */ /* 0x0000e2000c1e1900 */
[----:B------:R-:W1:Y:S01]  /*00a0*/  S2UR UR5, SR_CgaCtaId ;  /* 0x00000000000579c3 */ /* 0x000e620000008800 */
[----:B------:R-:W-:Y:S01]  /*00b0*/  UMOV UR4, 0x400 ;  /* 0x0000040000047882 */ /* 0x000fe20000000000 */
[C---:B------:R-:W-:Y:S01]  /*00c0*/  ISETP.GT.U32.AND P6, PT, R9.reuse, 0x7f, PT ;  /* 0x0000007f0900780c */ /* 0x040fe20003fc4070 */
[----:B------:R-:W-:Y:S01]  /*00d0*/  BSSY.RECONVERGENT B0, `(.L_x_1) ;  /* 0x0000018000007945 */ /* 0x000fe20003800200 */
[C---:B------:R-:W-:Y:S02]  /*00e0*/  ISETP.GT.U32.AND P5, PT, R9.reuse, 0x3f, PT ;  /* 0x0000003f0900780c */ /* 0x040fe40003fa4070 */
[----:B------:R-:W-:-:S02]  /*00f0*/  ISETP.GT.U32.AND P4, PT, R9, 0x1f, PT ;  /* 0x0000001f0900780c */ /* 0x000fc40003f84070 */
[C---:B------:R-:W-:Y:S02]  /*0100*/  ISETP.GT.U32.AND P3, PT, R9.reuse, 0xf, PT ;  /* 0x0000000f0900780c */ /* 0x040fe40003f64070 */
[C---:B------:R-:W-:Y:S02]  /*0110*/  ISETP.GT.U32.AND P2, PT, R9.reuse, 0x7, PT ;  /* 0x000000070900780c */ /* 0x040fe40003f44070 */
[C---:B------:R-:W-:Y:S02]  /*0120*/  ISETP.GT.U32.AND P1, PT, R9.reuse, 0x3, PT ;  /* 0x000000030900780c */ /* 0x040fe40003f24070 */
[----:B------:R-:W-:Y:S01]  /*0130*/  ISETP.GT.U32.AND P0, PT, R9, 0x1, PT ;  /* 0x000000010900780c */ /* 0x000fe20003f04070 */
[----:B-1----:R-:W-:Y:S02]  /*0140*/  ULEA UR6, UR5, UR4, 0x18 ;  /* 0x0000000405067291 */ /* 0x002fe4000f8ec0ff */
[----:B------:R-:W-:-:S04]  /*0150*/  UIADD3 UR4, UPT, UPT, UR4, 0x400, URZ ;  /* 0x0000040004047890 */ /* 0x000fc8000fffe0ff */
[----:B------:R-:W-:Y:S01]  /*0160*/  ULEA UR4, UR5, UR4, 0x18 ;  /* 0x0000000405047291 */ /* 0x000fe2000f8ec0ff */
[----:B0-----:R-:W-:-:S05]  /*0170*/  LEA R2, R9, UR6, 0x2 ;  /* 0x0000000609027c11 */ /* 0x001fca000f8e10ff */
[----:B------:R-:W-:Y:S01]  /*0180*/  LEA R3, R9, UR4, 0x2 ;  /* 0x0000000409037c11 */ /* 0x000fe2000f8e10ff */
[----:B--2---:R0:W-:Y:S04]  /*0190*/  STS [R2], R5 ;  /* 0x0000000502007388 */ /* 0x0041e80000000800 */
[----:B---3--:R0:W-:Y:S01]  /*01a0*/  STS [R3], R4 ;  /* 0x0000000403007388 */ /* 0x0081e20000000800 */
[----:B------:R-:W-:Y:S06]  /*01b0*/  BAR.SYNC.DEFER_BLOCKING 0x0 ;  /* 0x0000000000007b1d */ /* 0x000fec0000010000 */
[----:B------:R-:W-:Y:S05]  /*01c0*/  @P6 BRA `(.L_x_2) ;  /* 0x0000000000206947 */ /* 0x000fea0003800000 */
[----:B0-----:R-:W-:Y:S04]  /*01d0*/  LDS R4, [R3+0x200] ;  /* 0x0002000003047984 */ /* 0x001fe80000000800 */
[----:B------:R-:W0:Y:S02]  /*01e0*/  LDS R5, [R3] ;  /* 0x0000000003057984 */ /* 0x000e240000000800 */
[CC--:B0-----:R-:W-:Y:S02]  /*01f0*/  FSETP.GT.AND P6, PT, R4.reuse, R5.reuse, PT ;  /* 0x000000050400720b */ /* 0x0c1fe40003fc4000 */
[----:B------:R-:W-:-:S11]  /*0200*/  FMNMX R4, R4, R5, !PT ;  /* 0x0000000504047209 */ /* 0x000fd60007800000 */
[----:B------:R-:W-:Y:S04]  /*0210*/  @P6 LDS R7, [R2+0x200] ;  /* 0x0002000002076984 */ /* 0x000fe80000000800 */
[----:B------:R-:W0:Y:S04]  /*0220*/  @!P6 LDS R7, [R2] ;  /* 0x000000000207e984 */ /* 0x000e280000000800 */
[----:B0-----:R1:W-:Y:S04]  /*0230*/  STS [R2], R7 ;  /* 0x0000000702007388 */ /* 0x0013e80000000800 */
[----:B------:R1:W-:Y:S02]  /*0240*/  STS [R3], R4 ;  /* 0x0000000403007388 */ /* 0x0003e40000000800 */
.L_x_2:
[----:B------:R-:W-:Y:S05]  /*0250*/  BSYNC.RECONVERGENT B0 ;  /* 0x0000000000007941 */ /* 0x000fea0003800200 */
.L_x_1:
[----:B------:R-:W-:Y:S01]  /*0260*/  BAR.SYNC.DEFER_BLOCKING 0x0 ;  /* 0x0000000000007b1d */ /* 0x000fe20000010000 */
[----:B------:R-:W-:-:S05]  /*0270*/  ISETP.NE.AND P6, PT, R9, RZ, PT ;  /* 0x000000ff0900720c */ /* 0x000fca0003fc5270 */
[----:B------:R-:W-:Y:S04]  /*0280*/  BSSY.RECONVERGENT B0, `(.L_x_3) ;  /* 0x000000a000007945 */ /* 0x000fe80003800200 */
[----:B------:R-:W-:Y:S05]  /*0290*/  @P5 BRA `(.L_x_4) ;  /* 0x0000000000205947 */ /* 0x000fea0003800000 */
[----:B01----:R-:W-:Y:S04]  /*02a0*/  LDS R4, [R3+0x100] ;  /* 0x0001000003047984 */ /* 0x003fe80000000800 */
[----:B------:R-:W0:Y:S02]  /*02b0*/  LDS R5, [R3] ;  /* 0x0000000003057984 */ /* 0x000e240000000800 */
[CC--:B0-----:R-:W-:Y:S02]  /*02c0*/  FSETP.GT.AND P5, PT, R4.reuse, R5.reuse, PT ;  /* 0x000000050400720b */ /* 0x0c1fe40003fa4000 */
[----:B------:R-:W-:-:S11]  /*02d0*/  FMNMX R4, R4, R5, !PT ;  /* 0x0000000504047209 */ /* 0x000fd60007800000 */
[----:B------:R-:W-:Y:S04]  /*02e0*/  @!P5 LDS R7, [R2] ;  /* 0x000000000207d984 */ /* 0x000fe80000000800 */
[----:B------:R-:W0:Y:S04]  /*02f0*/  @P5 LDS R7, [R2+0x100] ;  /* 0x0001000002075984 */ /* 0x000e280000000800 */
[----:B0-----:R2:W-:Y:S04]  /*0300*/  STS [R2], R7 ;  /* 0x0000000702007388 */ /* 0x0015e80000000800 */
[----:B------:R2:W-:Y:S02]  /*0310*/  STS [R3], R4 ;  /* 0x0000000403007388 */ /* 0x0005e40000000800 */
.L_x_4:
[----:B------:R-:W-:Y:S05]  /*0320*/  BSYNC.RECONVERGENT B0 ;  /* 0x0000000000007941 */ /* 0x000fea0003800200 */
.L_x_3:
[----:B------:R-:W-:Y:S06]  /*0330*/  BAR.SYNC.DEFER_BLOCKING 0x0 ;  /* 0x0000000000007b1d */ /* 0x000fec0000010000 */
[----:B------:R-:W-:Y:S04]  /*0340*/  BSSY.RECONVERGENT B0, `(.L_x_5) ;  /* 0x000000a000007945 */ /* 0x000fe80003800200 */
[----:B------:R-:W-:Y:S05]  /*0350*/  @P4 BRA `(.L_x_6) ;  /* 0x0000000000204947 */ /* 0x000fea0003800000 */
[----:B012---:R-:W-:Y:S04]  /*0360*/  LDS R4, [R3+0x80] ;  /* 0x0000800003047984 */ /* 0x007fe80000000800 */
[----:B------:R-:W0:Y:S02]  /*0370*/  LDS R5, [R3] ;  /* 0x0000000003057984 */ /* 0x000e240000000800 */
[CC--:B0-----:R-:W-:Y:S02]  /*0380*/  FSETP.GT.AND P4, PT, R4.reuse, R5.reuse, PT ;  /* 0x000000050400720b */ /* 0x0c1fe40003f84000 */
[----:B------:R-:W-:-:S11]  /*0390*/  FMNMX R4, R4, R5, !PT ;  /* 0x0000000504047209 */ /* 0x000fd60007800000 */
[----:B------:R-:W-:Y:S04]  /*03a0*/  @!P4 LDS R7, [R2] ;  /* 0x000000000207c984 */ /* 0x000fe80000000800 */
[----:B------:R-:W0:Y:S04]  /*03b0*/  @P4 LDS R7, [R2+0x80] ;  /* 0x0000800002074984 */ /* 0x000e280000000800 */
[----:B0-----:R3:W-:Y:S04]  /*03c0*/  STS [R2], R7 ;  /* 0x0000000702007388 */ /* 0x0017e80000000800 */
[----:B------:R3:W-:Y:S02]  /*03d0*/  STS [R3], R4 ;  /* 0x0000000403007388 */ /* 0x0007e40000000800 */
.L_x_6:
[----:B------:R-:W-:Y:S05]  /*03e0*/  BSYNC.RECONVERGENT B0 ;  /* 0x0000000000007941 */ /* 0x000fea0003800200 */
.L_x_5:
[----:B------:R-:W-:Y:S06]  /*03f0*/  BAR.SYNC.DEFER_BLOCKING 0x0 ;  /* 0x0000000000007b1d */ /* 0x000fec0000010000 */
[----:B------:R-:W-:Y:S04]  /*0400*/  BSSY.RECONVERGENT B0, `(.L_x_7) ;  /* 0x000000a000007945 */ /* 0x000fe80003800200 */
[----:B------:R-:W-:Y:S05]  /*0410*/  @P3 BRA `(.L_x_8) ;  /* 0x0000000000203947 */ /* 0x000fea0003800000 */
[----:B0123--:R-:W-:Y:S04]  /*0420*/  LDS R4, [R3+0x40] ;  /* 0x0000400003047984 */ /* 0x00ffe80000000800 */
[----:B------:R-:W0:Y:S02]  /*0430*/  LDS R5, [R3] ;  /* 0x0000000003057984 */ /* 0x000e240000000800 */
[CC--:B0-----:R-:W-:Y:S02]  /*0440*/  FSETP.GT.AND P3, PT, R4.reuse, R5.reuse, PT ;  /* 0x000000050400720b */ /* 0x0c1fe40003f64000 */
[----:B------:R-:W-:-:S11]  /*0450*/  FMNMX R4, R4, R5, !PT ;  /* 0x0000000504047209 */ /* 0x000fd60007800000 */
[----:B------:R-:W-:Y:S04]  /*0460*/  @!P3 LDS R7, [R2] ;  /* 0x000000000207b984 */ /* 0x000fe80000000800 */
[----:B------:R-:W0:Y:S04]  /*0470*/  @P3 LDS R7, [R2+0x40] ;  /* 0x0000400002073984 */ /* 0x000e280000000800 */
[----:B0-----:R4:W-:Y:S04]  /*0480*/  STS [R2], R7 ;  /* 0x0000000702007388 */ /* 0x0019e80000000800 */
[----:B------:R4:W-:Y:S02]  /*0490*/  STS [R3], R4 ;  /* 0x0000000403007388 */ /* 0x0009e40000000800 */
.L_x_8:
[----:B------:R-:W-:Y:S05]  /*04a0*/  BSYNC.RECONVERGENT B0 ;  /* 0x0000000000007941 */ /* 0x000fea0003800200 */
.L_x_7:
[----:B------:R-:W-:Y:S06]  /*04b0*/  BAR.SYNC.DEFER_BLOCKING 0x0 ;  /* 0x0000000000007b1d */ /* 0x000fec0000010000 */
[----:B------:R-:W-:Y:S04]  /*04c0*/  BSSY.RECONVERGENT B0, `(.L_x_9) ;  /* 0x000000a000007945 */ /* 0x000fe80003800200 */
[----:B------:R-:W-:Y:S05]  /*04d0*/  @P2 BRA `(.L_x_10) ;  /* 0x0000000000202947 */ /* 0x000fea0003800000 */
[----:B01234-:R-:W-:Y:S04]  /*04e0*/  LDS R4, [R3+0x20] ;  /* 0x0000200003047984 */ /* 0x01ffe80000000800 */
[----:B------:R-:W0:Y:S02]  /*04f0*/  LDS R5, [R3] ;  /* 0x0000000003057984 */ /* 0x000e240000000800 */
[CC--:B0-----:R-:W-:Y:S02]  /*0500*/  FSETP.GT.AND P2, PT, R4.reuse, R5.reuse, PT ;  /* 0x000000050400720b */ /* 0x0c1fe40003f44000 */
[----:B------:R-:W-:-:S11]  /*0510*/  FMNMX R4, R4, R5, !PT ;  /* 0x0000000504047209 */ /* 0x000fd60007800000 */
[----:B------:R-:W-:Y:S04]  /*0520*/  @!P2 LDS R7, [R2] ;  /* 0x000000000207a984 */ /* 0x000fe80000000800 */
[----:B------:R-:W0:Y:S04]  /*0530*/  @P2 LDS R7, [R2+0x20] ;  /* 0x0000200002072984 */ /* 0x000e280000000800 */
[----:B0-----:R0:W-:Y:S04]  /*0540*/  STS [R2], R7 ;  /* 0x0000000702007388 */ /* 0x0011e80000000800 */
[----:B------:R0:W-:Y:S02]  /*0550*/  STS [R3], R4 ;  /* 0x0000000403007388 */ /* 0x0001e40000000800 */
.L_x_10:
[----:B------:R-:W-:Y:S05]  /*0560*/  BSYNC.RECONVERGENT B0 ;  /* 0x0000000000007941 */ /* 0x000fea0003800200 */
.L_x_9:
        /* <DEDUP_REMOVED lines=11> */
.L_x_12:
[----:B------:R-:W-:Y:S05]  /*0620*/  BSYNC.RECONVERGENT B0 ;  /* 0x0000000000007941 */ /* 0x000fea0003800200 */
.L_x_11:
        /* <DEDUP_REMOVED lines=11> */
.L_x_14:
[----:B------:R-:W-:Y:S05]  /*06e0*/  BSYNC.RECONVERGENT B0 ;  /* 0x0000000000007941 */ /* 0x000fea0003800200 */
.L_x_13:
[----:B------:R-:W-:Y:S06]  /*06f0*/  BAR.SYNC.DEFER_BLOCKING 0x0 ;  /* 0x0000000000007b1d */ /* 0x000fec0000010000 */
[----:B------:R-:W-:Y:S04]  /*0700*/  BSSY.RECONVERGENT B0, `(.L_x_15) ;  /* 0x000000a000007945 */ /* 0x000fe80003800200 */
[----:B------:R-:W-:Y:S05]  /*0710*/  @P6 BRA `(.L_x_16) ;  /* 0x0000000000206947 */ /* 0x000fea0003800000 */
[----:B01234-:R-:W-:Y:S04]  /*0720*/  LDS R4, [UR6+0x404] ;  /* 0x00040406ff047984 */ /* 0x01ffe80008000800 */
[----:B------:R-:W0:Y:S02]  /*0730*/  LDS R5, [R3] ;  /* 0x0000000003057984 */ /* 0x000e240000000800 */
[CC--:B0-----:R-:W-:Y:S02]  /*0740*/  FSETP.GT.AND P0, PT, R4.reuse, R5.reuse, PT ;  /* 0x000000050400720b */ /* 0x0c1fe40003f04000 */
[----:B------:R-:W-:-:S11]  /*0750*/  FMNMX R4, R4, R5, !PT ;  /* 0x0000000504047209 */ /* 0x000fd60007800000 */
[----:B------:R-:W-:Y:S04]  /*0760*/  @!P0 LDS R7, [R2] ;  /* 0x0000000002078984 */ /* 0x000fe80000000800 */
[----:B------:R-:W0:Y:S04]  /*0770*/  @P0 LDS R7, [UR6+0x4] ;  /* 0x00000406ff070984 */ /* 0x000e280008000800 */
[----:B0-----:R0:W-:Y:S04]  /*0780*/  STS [R2], R7 ;  /* 0x0000000702007388 */ /* 0x0011e80000000800 */
[----:B------:R0:W-:Y:S02]  /*0790*/  STS [R3], R4 ;  /* 0x0000000403007388 */ /* 0x0001e40000000800 */
.L_x_16:
[----:B------:R-:W-:Y:S05]  /*07a0*/  BSYNC.RECONVERGENT B0 ;  /* 0x0000000000007941 */ /* 0x000fea0003800200 */
.L_x_15:
[----:B------:R-:W-:Y:S06]  /*07b0*/  BAR.SYNC.DEFER_BLOCKING 0x0 ;  /* 0x0000000000007b1d */ /* 0x000fec0000010000 */
[----:B------:R-:W-:Y:S05]  /*07c0*/  @P6 EXIT ;  /* 0x000000000000694d */ /* 0x000fea0003800000 */
[----:B0-----:R-:W0:Y:S01]  /*07d0*/  LDS R5, [UR6] ;  /* 0x00000006ff057984 */ /* 0x001e220008000800 */
[----:B-1234-:R-:W1:Y:S03]  /*07e0*/  LDC.64 R2, c[0x0][0x388] ;  /* 0x0000e200ff027b82 */ /* 0x01ee660000000a00 */
[----:B------:R-:W2:Y:S01]  /*07f0*/  LDS R7, [UR6+0x400] ;  /* 0x00040006ff077984 */ /* 0x000ea20008000800 */
[----:B-1----:R-:W-:-:S05]  /*0800*/  IMAD.WIDE.U32 R2, R0, 0x4, R2 ;  /* 0x0000000400027825 */ /* 0x002fca00078e0002 */
[----:B0-----:R-:W-:Y:S04]  /*0810*/  STG.E desc[UR8][R2.64], R5 ;  /* 0x0000000502007986 */ /* 0x001fe8000c101908 */
[----:B--2---:R-:W-:Y:S01]  /*0820*/  STG.E desc[UR8][R2.64+0x2000], R7 ;  /* 0x0020000702007986 */ /* 0x004fe2000c101908 */
[----:B------:R-:W-:Y:S05]  /*0830*/  EXIT ;  /* 0x000000000000794d */ /* 0x000fea0003800000 */
.L_x_17:
        /* <DEDUP_REMOVED lines=12> */
.L_x_23:


//--------------------- .text._Z26MaximumMarkRecursiveKernelP15student_recordsS0_ --------------------------
	.section	.text._Z26MaximumMarkRecursiveKernelP15student_recordsS0_,"ax",@progbits
	.align	128
        .global         _Z26MaximumMarkRecursiveKernelP15student_recordsS0_
        .type           _Z26MaximumMarkRecursiveKernelP15student_recordsS0_,@function
        .size           _Z26MaximumMarkRecursiveKernelP15student_recordsS0_,(.L_x_24 - _Z26MaximumMarkRecursiveKernelP15student_recordsS0_)
        .other          _Z26MaximumMarkRecursiveKernelP15student_recordsS0_,@"STO_CUDA_ENTRY STV_DEFAULT"
_Z26MaximumMarkRecursiveKernelP15student_recordsS0_:
.text._Z26MaximumMarkRecursiveKernelP15student_recordsS0_:
        /* <DEDUP_REMOVED lines=9> */
[----:B------:R-:W2:Y:S01]  /*0090*/  LDG.E R7, desc[UR6][R2.64+0x2000] ;  /* 0x0020000602077981 */ /* 0x000ea2000c1e1900 */
[----:B------:R-:W0:Y:S01]  /*00a0*/  S2UR UR5, SR_CgaCtaId ;  /* 0x00000000000579c3 */ /* 0x000e220000008800 */
[----:B------:R-:W-:Y:S01]  /*00b0*/  UMOV UR4, 0x400 ;  /* 0x0000040000047882 */ /* 0x000fe20000000000 */
[----:B------:R-:W-:-:S04]  /*00c0*/  LOP3.LUT R0, R5, 0x1, RZ, 0xc0, !PT ;  /* 0x0000000105007812 */ /* 0x000fc800078ec0ff */
[----:B------:R-:W-:Y:S01]  /*00d0*/  ISETP.NE.U32.AND P0, PT, R0, 0x1, PT ;  /* 0x000000010000780c */ /* 0x000fe20003f05070 */
[----:B------:R-:W-:Y:S01]  /*00e0*/  IMAD.SHL.U32 R0, R4, 0x8, RZ ;  /* 0x0000000804007824 */ /* 0x000fe200078e00ff */
[----:B0-----:R-:W-:-:S09]  /*00f0*/  ULEA UR4, UR5, UR4, 0x18 ;  /* 0x0000000405047291 */ /* 0x001fd2000f8ec0ff */
[----:B--2---:R0:W-:Y:S01]  /*0100*/  STS.64 [R0+UR4], R6 ;  /* 0x0000000600007988 */ /* 0x0041e20008000a04 */
[----:B------:R-:W-:Y:S06]  /*0110*/  BAR.SYNC.DEFER_BLOCKING 0x0 ;  /* 0x0000000000007b1d */ /* 0x000fec0000010000 */
[----:B------:R-:W-:Y:S05]  /*0120*/  @!P0 EXIT ;  /* 0x000000000000894d */ /* 0x000fea0003800000 */
[----:B------:R-:W-:Y:S01]  /*0130*/  LOP3.LUT R4, R0, 0x8, RZ, 0xfc, !PT ;  /* 0x0000000800047812 */ /* 0x000fe200078efcff */
[----:B------:R-:W-:Y:S01]  /*0140*/  LDS.64 R8, [R0+UR4] ;  /* 0x0000000400087984 */ /* 0x000fe20008000a00 */
[----:B------:R-:W1:Y:S01]  /*0150*/  LDC.64 R2, c[0x0][0x388] ;  /* 0x0000e200ff027b82 */ /* 0x000e620000000a00 */
[----:B------:R-:W-:Y:S02]  /*0160*/  SHF.R.S32.HI R5, RZ, 0x1, R5 ;  /* 0x00000001ff057819 */ /* 0x000fe40000011405 */
[----:B------:R-:W2:Y:S03]  /*0170*/  LDS.64 R10, [R4+UR4] ;  /* 0x00000004040a7984 */ /* 0x000ea60008000a00 */
[----:B-1----:R-:W-:Y:S01]  /*0180*/  IMAD.WIDE R2, R5, 0x4, R2 ;  /* 0x0000000405027825 */ /* 0x002fe200078e0202 */
[CC--:B--2---:R-:W-:Y:S02]  /*0190*/  FSETP.GT.AND P0, PT, R9.reuse, R11.reuse, PT ;  /* 0x0000000b0900720b */ /* 0x0c4fe40003f04000 */
[----:B------:R-:W-:-:S05]  /*01a0*/  FMNMX R5, R9, R11, !PT ;  /* 0x0000000b09057209 */ /* 0x000fca0007800000 */
[----:B------:R-:W-:Y:S06]  /*01b0*/  STG.E desc[UR6][R2.64+0x2000], R5 ;  /* 0x0020000502007986 */ /* 0x000fec000c101906 */
[----:B0-----:R-:W-:Y:S02]  /*01c0*/  @P0 IMAD.MOV.U32 R7, RZ, RZ, R8 ;  /* 0x000000ffff070224 */ /* 0x001fe400078e0008 */
[----:B------:R-:W-:-:S05]  /*01d0*/  @!P0 IMAD.MOV.U32 R7, RZ, RZ, R10 ;  /* 0x000000ffff078224 */ /* 0x000fca00078e000a */
[----:B------:R-:W-:Y:S01]  /*01e0*/  STG.E desc[UR6][R2.64], R7 ;  /* 0x0000000702007986 */ /* 0x000fe2000c101906 */
[----:B------:R-:W-:Y:S05]  /*01f0*/  EXIT ;  /* 0x000000000000794d */ /* 0x000fea0003800000 */
.L_x_18:
        /* <DEDUP_REMOVED lines=16> */
.L_x_24:


//--------------------- .text._Z23MaximumMarkAtomicKernelP15student_records --------------------------
	.section	.text._Z23MaximumMarkAtomicKernelP15student_records,"ax",@progbits
	.align	128
        .global         _Z23MaximumMarkAtomicKernelP15student_records
        .type           _Z23MaximumMarkAtomicKernelP15student_records,@function
        .size           _Z23MaximumMarkAtomicKernelP15student_records,(.L_x_25 - _Z23MaximumMarkAtomicKernelP15student_records)
        .other          _Z23MaximumMarkAtomicKernelP15student_records,@"STO_CUDA_ENTRY STV_DEFAULT"
_Z23MaximumMarkAtomicKernelP15student_records:
.text._Z23MaximumMarkAtomicKernelP15student_records:
[----:B------:R-:W-:Y:S01]  /*0000*/  LDC R1, c[0x0][0x37c] ;  /* 0x0000df00ff017b82 */ /* 0x000fe20000000800 */
[----:B------:R-:W0:Y:S07]  /*0010*/  S2R R0, SR_TID.X ;  /* 0x0000000000007919 */ /* 0x000e2e0000002100 */
[----:B------:R-:W0:Y:S01]  /*0020*/  S2UR UR6, SR_CTAID.X ;  /* 0x00000000000679c3 */ /* 0x000e220000002500 */
[----:B------:R-:W1:Y:S07]  /*0030*/  LDCU.64 UR4, c[0x0][0x358] ;  /* 0x00006b00ff0477ac */ /* 0x000e6e0008000a00 */
[----:B------:R-:W0:Y:S08]  /*0040*/  LDC R7, c[0x0][0x360] ;  /* 0x0000d800ff077b82 */ /* 0x000e300000000800 */
[----:B------:R-:W2:Y:S08]  /*0050*/  LDC.64 R2, c[0x0][0x380] ;  /* 0x0000e000ff027b82 */ /* 0x000eb00000000a00 */
[----:B------:R-:W3:Y:S01]  /*0060*/  LDC.64 R4, c[0x4][RZ] ;  /* 0x01000000ff047b82 */ /* 0x000ee20000000a00 */
[----:B0-----:R-:W-:-:S04]  /*0070*/  IMAD R7, R7, UR6, R0 ;  /* 0x0000000607077c24 */ /* 0x001fc8000f8e0200 */
[----:B--2---:R-:W-:-:S05]  /*0080*/  IMAD.WIDE R2, R7, 0x4, R2 ;  /* 0x0000000407027825 */ /* 0x004fca00078e0202 */
[----:B-1----:R0:W5:Y:S04]  /*0090*/  LDG.E R9, desc[UR4][R2.64+0x2000] ;  /* 0x0020000402097981 */ /* 0x002168000c1e1900 */
[----:B---3--:R0:W5:Y:S04]  /*00a0*/  LDG.E R0, desc[UR4][R4.64] ;  /* 0x0000000404007981 */ /* 0x008168000c1e1900 */
[----:B------:R0:W5:Y:S01]  /*00b0*/  LDG.E R11, desc[UR4][R2.64] ;  /* 0x00000004020b7981 */ /* 0x000162000c1e1900 */
[----:B------:R-:W1:Y:S01]  /*00c0*/  LDC.64 R6, c[0x4][0x10] ;  /* 0x01000400ff067b82 */ /* 0x000e620000000a00 */
[----:B------:R-:W-:Y:S01]  /*00d0*/  HFMA2 R13, -RZ, RZ, 0, 5.9604644775390625e-08 ;  /* 0x00000001ff0d7431 */ /* 0x000fe200000001ff */
[----:B------:R-:W-:Y:S06]  /*00e0*/  BSSY B0, `(.L_x_19) ;  /* 0x0000006000007945 */ /* 0x000fec0003800000 */
.L_x_20:
[----:B------:R-:W-:Y:S01]  /*00f0*/  MOV R12, RZ ;  /* 0x000000ff000c7202 */ /* 0x000fe20000000f00 */
[----:B------:R-:W-:Y:S05]  /*0100*/  YIELD ;  /* 0x0000000000007946 */ /* 0x000fea0003800000 */
[----:B01----:R-:W2:Y:S02]  /*0110*/  ATOMG.E.CAS.STRONG.GPU PT, R2, [R6], R12, R13 ;  /* 0x0000000c060273a9 */ /* 0x003ea400001ee10d */
[----:B--2---:R-:W-:-:S13]  /*0120*/  ISETP.NE.AND P0, PT, R2, RZ, PT ;  /* 0x000000ff0200720c */ /* 0x004fda0003f05270 */
[----:B------:R-:W-:Y:S05]  /*0130*/  @P0 BRA `(.L_x_20) ;  /* 0xfffffffc00ec0947 */ /* 0x000fea000383ffff */
[----:B------:R-:W-:Y:S05]  /*0140*/  BSYNC B0 ;  /* 0x0000000000007941 */ /* 0x000fea0003800000 */
.L_x_19:
[----:B-----5:R-:W-:-:S13]  /*0150*/  FSETP.GEU.AND P0, PT, R0, R9, PT ;  /* 0x000000090000720b */ /* 0x020fda0003f0e000 */
[----:B------:R-:W0:Y:S02]  /*0160*/  @!P0 LDC.64 R2, c[0x4][0x8] ;  /* 0x01000200ff028b82 */ /* 0x000e240000000a00 */
[----:B0-----:R-:W-:Y:S04]  /*0170*/  @!P0 STG.E desc[UR4][R2.64], R11 ;  /* 0x0000000b02008986 */ /* 0x001fe8000c101904 */
[----:B------:R-:W-:Y:S04]  /*0180*/  @!P0 STG.E desc[UR4][R4.64], R9 ;  /* 0x0000000904008986 */ /* 0x000fe8000c101904 */
[----:B------:R-:W-:Y:S01]  /*0190*/  ATOMG.E.EXCH.STRONG.GPU PT, RZ, desc[UR4][R6.64], RZ ;  /* 0x800000ff06ff79a8 */ /* 0x000fe2000c1ef104 */
[----:B------:R-:W-:Y:S05]  /*01a0*/  EXIT ;  /* 0x000000000000794d */ /* 0x000fea0003800000 */
.L_x_21:
        /* <DEDUP_REMOVED lines=13> */
.L_x_25:


//--------------------- .nv.shared.reserved.0     --------------------------
	.section	.nv.shared.reserved.0,"aw",@nobits
	.weak		__nv_reservedSMEM_offset_0_alias
	.size		__nv_reservedSMEM_offset_0_alias, 0, 64
	.other		__nv_reservedSMEM_offset_0_alias,@"STO_CUDA_RESERVED_SHARED STV_DEFAULT"
__nv_reservedSMEM_offset_0_alias:
	.zero		0
	.zero		64


//--------------------- .nv.global                --------------------------
	.section	.nv.global,"aw",@nobits
	.align	4
.nv.global:
	.type		lock,@object
	.size		lock,(d_max_mark - lock)
lock:
	.zero		4
	.type		d_max_mark,@object
	.size		d_max_mark,(d_max_mark_student_id - d_max_mark)
d_max_mark:
	.zero		4
	.type		d_max_mark_student_id,@object
	.size		d_max_mark_student_id,(.L_1 - d_max_mark_student_id)
d_max_mark_student_id:
	.zero		4
.L_1:


//--------------------- .nv.shared._Z19MaximumMarkSMKernelP15student_recordsS0_ --------------------------
	.section	.nv.shared._Z19MaximumMarkSMKernelP15student_recordsS0_,"aw",@nobits
	.sectionflags	@""
	.align	4
.nv.shared._Z19MaximumMarkSMKernelP15student_recordsS0_:
	.zero		3072


//--------------------- .nv.shared._Z26MaximumMarkRecursiveKernelP15student_recordsS0_ --------------------------
	.section	.nv.shared._Z26MaximumMarkRecursiveKernelP15student_recordsS0_,"aw",@nobits
	.sectionflags	@""
	.align	4
.nv.shared._Z26MaximumMarkRecursiveKernelP15student_recordsS0_:
	.zero		3072


//--------------------- .nv.constant0._Z24MaximumMarkShuffleKernelP15student_recordsS0_ --------------------------
	.section	.nv.constant0._Z24MaximumMarkShuffleKernelP15student_recordsS0_,"a",@progbits
	.sectionflags	@""
	.align	4
.nv.constant0._Z24MaximumMarkShuffleKernelP15student_recordsS0_:
	.zero		912


//--------------------- .nv.constant0._Z19MaximumMarkSMKernelP15student_recordsS0_ --------------------------
	.section	.nv.constant0._Z19MaximumMarkSMKernelP15student_recordsS0_,"a",@progbits
	.sectionflags	@""
	.align	4
.nv.constant0._Z19MaximumMarkSMKernelP15student_recordsS0_:
	.zero		912


//--------------------- .nv.constant0._Z26MaximumMarkRecursiveKernelP15student_recordsS0_ --------------------------
	.section	.nv.constant0._Z26MaximumMarkRecursiveKernelP15student_recordsS0_,"a",@progbits
	.sectionflags	@""
	.align	4
.nv.constant0._Z26MaximumMarkRecursiveKernelP15student_recordsS0_:
	.zero		912


//--------------------- .nv.constant0._Z23MaximumMarkAtomicKernelP15student_records --------------------------
	.section	.nv.constant0._Z23MaximumMarkAtomicKernelP15student_records,"a",@progbits
	.sectionflags	@""
	.align	4
.nv.constant0._Z23MaximumMarkAtomicKernelP15student_records:
	.zero		904


//--------------------- SYMBOLS --------------------------

	.type		.nv.reservedSmem.offset0,@object
	.size		.nv.reservedSmem.offset0,0x4
	.type		.nv.reservedSmem.cap,@object
	.size		.nv.reservedSmem.cap,0x4
